//
// Generated by NVIDIA NVVM Compiler
//
// Compiler Build ID: CL-36424714
// Cuda compilation tools, release 13.0, V13.0.88
// Based on NVVM 20.0.0
//

.version 9.0
.target sm_100
.address_size 64

	// .globl	_Z11matrixAdd1DPfS_S_ii
.extern .func  (.param .b32 func_retval0) vprintf
(
	.param .b64 vprintf_param_0,
	.param .b64 vprintf_param_1
)
;
.global .align 1 .b8 $str[58] = {84, 104, 114, 101, 97, 100, 32, 40, 37, 100, 44, 37, 100, 41, 32, 105, 110, 32, 66, 108, 111, 99, 107, 32, 40, 37, 100, 44, 37, 100, 41, 58, 32, 71, 108, 111, 98, 97, 108, 32, 112, 111, 115, 105, 116, 105, 111, 110, 32, 40, 37, 100, 44, 37, 100, 41, 10};

.visible .entry _Z11matrixAdd1DPfS_S_ii(
	.param .u64 .ptr .align 1 _Z11matrixAdd1DPfS_S_ii_param_0,
	.param .u64 .ptr .align 1 _Z11matrixAdd1DPfS_S_ii_param_1,
	.param .u64 .ptr .align 1 _Z11matrixAdd1DPfS_S_ii_param_2,
	.param .u32 _Z11matrixAdd1DPfS_S_ii_param_3,
	.param .u32 _Z11matrixAdd1DPfS_S_ii_param_4
)
{
	.reg .pred 	%p<2>;
	.reg .b32 	%r<8>;
	.reg .b32 	%f<4>;
	.reg .b64 	%rd<11>;

	ld.param.u64 	%rd1, [_Z11matrixAdd1DPfS_S_ii_param_0];
	ld.param.u64 	%rd2, [_Z11matrixAdd1DPfS_S_ii_param_1];
	ld.param.u64 	%rd3, [_Z11matrixAdd1DPfS_S_ii_param_2];
	ld.param.u32 	%r2, [_Z11matrixAdd1DPfS_S_ii_param_3];
	ld.param.u32 	%r3, [_Z11matrixAdd1DPfS_S_ii_param_4];
	mov.u32 	%r4, %ctaid.x;
	mov.u32 	%r5, %ntid.x;
	mov.u32 	%r6, %tid.x;
	mad.lo.s32 	%r1, %r4, %r5, %r6;
	mul.lo.s32 	%r7, %r3, %r2;
	setp.ge.s32 	%p1, %r1, %r7;
	@%p1 bra 	$L__BB0_2;
	cvta.to.global.u64 	%rd4, %rd1;
	cvta.to.global.u64 	%rd5, %rd2;
	cvta.to.global.u64 	%rd6, %rd3;
	mul.wide.s32 	%rd7, %r1, 4;
	add.s64 	%rd8, %rd4, %rd7;
	ld.global.f32 	%f1, [%rd8];
	add.s64 	%rd9, %rd5, %rd7;
	ld.global.f32 	%f2, [%rd9];
	add.f32 	%f3, %f1, %f2;
	add.s64 	%rd10, %rd6, %rd7;
	st.global.f32 	[%rd10], %f3;
$L__BB0_2:
	ret;

}
	// .globl	_Z11matrixAdd2DPfS_S_ii
.visible .entry _Z11matrixAdd2DPfS_S_ii(
	.param .u64 .ptr .align 1 _Z11matrixAdd2DPfS_S_ii_param_0,
	.param .u64 .ptr .align 1 _Z11matrixAdd2DPfS_S_ii_param_1,
	.param .u64 .ptr .align 1 _Z11matrixAdd2DPfS_S_ii_param_2,
	.param .u32 _Z11matrixAdd2DPfS_S_ii_param_3,
	.param .u32 _Z11matrixAdd2DPfS_S_ii_param_4
)
{
	.reg .pred 	%p<4>;
	.reg .b32 	%r<12>;
	.reg .b32 	%f<4>;
	.reg .b64 	%rd<11>;

	ld.param.u64 	%rd1, [_Z11matrixAdd2DPfS_S_ii_param_0];
	ld.param.u64 	%rd2, [_Z11matrixAdd2DPfS_S_ii_param_1];
	ld.param.u64 	%rd3, [_Z11matrixAdd2DPfS_S_ii_param_2];
	ld.param.u32 	%r2, [_Z11matrixAdd2DPfS_S_ii_param_3];
	ld.param.u32 	%r3, [_Z11matrixAdd2DPfS_S_ii_param_4];
	mov.u32 	%r4, %ctaid.x;
	mov.u32 	%r5, %ntid.x;
	mov.u32 	%r6, %tid.x;
	mad.lo.s32 	%r7, %r4, %r5, %r6;
	mov.u32 	%r8, %ctaid.y;
	mov.u32 	%r9, %ntid.y;
	mov.u32 	%r10, %tid.y;
	mad.lo.s32 	%r11, %r8, %r9, %r10;
	mad.lo.s32 	%r1, %r2, %r11, %r7;
	setp.ge.s32 	%p1, %r11, %r3;
	setp.ge.s32 	%p2, %r7, %r2;
	or.pred  	%p3, %p2, %p1;
	@%p3 bra 	$L__BB1_2;
	cvta.to.global.u64 	%rd4, %rd1;
	cvta.to.global.u64 	%rd5, %rd2;
	cvta.to.global.u64 	%rd6, %rd3;
	mul.wide.s32 	%rd7, %r1, 4;
	add.s64 	%rd8, %rd4, %rd7;
	ld.global.f32 	%f1, [%rd8];
	add.s64 	%rd9, %rd5, %rd7;
	ld.global.f32 	%f2, [%rd9];
	add.f32 	%f3, %f1, %f2;
	add.s64 	%rd10, %rd6, %rd7;
	st.global.f32 	[%rd10], %f3;
$L__BB1_2:
	ret;

}
	// .globl	_Z15matrixTransposePfS_ii
.visible .entry _Z15matrixTransposePfS_ii(
	.param .u64 .ptr .align 1 _Z15matrixTransposePfS_ii_param_0,
	.param .u64 .ptr .align 1 _Z15matrixTransposePfS_ii_param_1,
	.param .u32 _Z15matrixTransposePfS_ii_param_2,
	.param .u32 _Z15matrixTransposePfS_ii_param_3
)
{
	.reg .pred 	%p<4>;
	.reg .b32 	%r<13>;
	.reg .b32 	%f<2>;
	.reg .b64 	%rd<9>;

	ld.param.u64 	%rd1, [_Z15matrixTransposePfS_ii_param_0];
	ld.param.u64 	%rd2, [_Z15matrixTransposePfS_ii_param_1];
	ld.param.u32 	%r3, [_Z15matrixTransposePfS_ii_param_2];
	ld.param.u32 	%r4, [_Z15matrixTransposePfS_ii_param_3];
	mov.u32 	%r5, %ctaid.x;
	mov.u32 	%r6, %ntid.x;
	mov.u32 	%r7, %tid.x;
	mad.lo.s32 	%r1, %r5, %r6, %r7;
	mov.u32 	%r8, %ctaid.y;
	mov.u32 	%r9, %ntid.y;
	mov.u32 	%r10, %tid.y;
	mad.lo.s32 	%r2, %r8, %r9, %r10;
	setp.ge.s32 	%p1, %r2, %r4;
	setp.ge.s32 	%p2, %r1, %r3;
	or.pred  	%p3, %p2, %p1;
	@%p3 bra 	$L__BB2_2;
	cvta.to.global.u64 	%rd3, %rd1;
	cvta.to.global.u64 	%rd4, %rd2;
	mad.lo.s32 	%r11, %r3, %r2, %r1;
	mad.lo.s32 	%r12, %r4, %r1, %r2;
	mul.wide.s32 	%rd5, %r11, 4;
	add.s64 	%rd6, %rd3, %rd5;
	ld.global.f32 	%f1, [%rd6];
	mul.wide.s32 	%rd7, %r12, 4;
	add.s64 	%rd8, %rd4, %rd7;
	st.global.f32 	[%rd8], %f1;
$L__BB2_2:
	ret;

}
	// .globl	_Z15printThreadInfoii
.visible .entry _Z15printThreadInfoii(
	.param .u32 _Z15printThreadInfoii_param_0,
	.param .u32 _Z15printThreadInfoii_param_1
)
{
	.local .align 8 .b8 	__local_depot3[24];
	.reg .b64 	%SP;
	.reg .b64 	%SPL;
	.reg .pred 	%p<4>;
	.reg .b32 	%r<13>;
	.reg .b64 	%rd<5>;

	mov.u64 	%SPL, __local_depot3;
	cvta.local.u64 	%SP, %SPL;
	ld.param.u32 	%r7, [_Z15printThreadInfoii_param_0];
	ld.param.u32 	%r8, [_Z15printThreadInfoii_param_1];
	mov.u32 	%r1, %ctaid.x;
	mov.u32 	%r9, %ntid.x;
	mov.u32 	%r2, %tid.x;
	mad.lo.s32 	%r3, %r1, %r9, %r2;
	mov.u32 	%r4, %ctaid.y;
	mov.u32 	%r10, %ntid.y;
	mov.u32 	%r5, %tid.y;
	mad.lo.s32 	%r6, %r4, %r10, %r5;
	setp.ge.s32 	%p1, %r6, %r8;
	setp.ge.s32 	%p2, %r3, %r7;
	or.pred  	%p3, %p2, %p1;
	@%p3 bra 	$L__BB3_2;
	add.u64 	%rd1, %SP, 0;
	add.u64 	%rd2, %SPL, 0;
	st.local.v2.u32 	[%rd2], {%r2, %r5};
	st.local.v2.u32 	[%rd2+8], {%r1, %r4};
	st.local.v2.u32 	[%rd2+16], {%r3, %r6};
	mov.u64 	%rd3, $str;
	cvta.global.u64 	%rd4, %rd3;
	{ // callseq 0, 0
	.param .b64 param0;
	st.param.b64 	[param0], %rd4;
	.param .b64 param1;
	st.param.b64 	[param1], %rd1;
	.param .b32 retval0;
	call.uni (retval0), 
	vprintf, 
	(
	param0, 
	param1
	);
	ld.param.b32 	%r11, [retval0];
	} // callseq 0
$L__BB3_2:
	ret;

}


// ===== COMPILED SASS (sm_100) =====

	.target	sm_100

	.elftype	@"ET_EXEC"


//--------------------- .note.nv.tkinfo           --------------------------
	.section	.note.nv.tkinfo,"",@"SHT_NOTE"
	.sectionflags	@"SHF_NOTE_NV_TKINFO"
	.tkinfo
        /*0018*/ 	.word	0x00000002
        /*0030*/ 	.string	""
        /*0030*/ 	.string	"ptxas"
        /*0030*/ 	.string	"Cuda compilation tools, release 13.0, V13.0.88"
        /*0030*/ 	.string	"Build cuda_13.0.r13.0/compiler.36424714_0"
        /*0030*/ 	.string	"-arch sm_100 -m 64 "



//--------------------- .note.nv.cuinfo           --------------------------
	.section	.note.nv.cuinfo,"",@"SHT_NOTE"
	.sectionflags	@"SHF_NOTE_NV_CUINFO"
        /*0018*/ 	.short	0x0002
        /*001a*/ 	.short	0x0064
        /*001c*/ 	.short	0x0082
	.zero		2


//--------------------- .nv.info                  --------------------------
	.section	.nv.info,"",@"SHT_CUDA_INFO"
	.align	4


	//----- nvinfo : EIATTR_REGCOUNT
	.align		4
        /*0000*/ 	.byte	0x04, 0x2f
        /*0002*/ 	.short	(.L_2 - .L_1)
	.align		4
.L_1:
        /*0004*/ 	.word	index@(_Z11matrixAdd1DPfS_S_ii)
        /*0008*/ 	.word	0x0000000c


	//----- nvinfo : EIATTR_FRAME_SIZE
	.align		4
.L_2:
        /*000c*/ 	.byte	0x04, 0x11
        /*000e*/ 	.short	(.L_4 - .L_3)
	.align		4
.L_3:
        /*0010*/ 	.word	index@(_Z11matrixAdd1DPfS_S_ii)
        /*0014*/ 	.word	0x00000000


	//----- nvinfo : EIATTR_REGCOUNT
	.align		4
.L_4:
        /*0018*/ 	.byte	0x04, 0x2f
        /*001a*/ 	.short	(.L_6 - .L_5)
	.align		4
.L_5:
        /*001c*/ 	.word	index@(_Z11matrixAdd2DPfS_S_ii)
        /*0020*/ 	.word	0x0000000c


	//----- nvinfo : EIATTR_FRAME_SIZE
	.align		4
.L_6:
        /*0024*/ 	.byte	0x04, 0x11
        /*0026*/ 	.short	(.L_8 - .L_7)
	.align		4
.L_7:
        /*0028*/ 	.word	index@(_Z11matrixAdd2DPfS_S_ii)
        /*002c*/ 	.word	0x00000000


	//----- nvinfo : EIATTR_REGCOUNT
	.align		4
.L_8:
        /*0030*/ 	.byte	0x04, 0x2f
        /*0032*/ 	.short	(.L_10 - .L_9)
	.align		4
.L_9:
        /*0034*/ 	.word	index@(_Z15matrixTransposePfS_ii)
        /*0038*/ 	.word	0x0000000a


	//----- nvinfo : EIATTR_FRAME_SIZE
	.align		4
.L_10:
        /*003c*/ 	.byte	0x04, 0x11
        /*003e*/ 	.short	(.L_12 - .L_11)
	.align		4
.L_11:
        /*0040*/ 	.word	index@(_Z15matrixTransposePfS_ii)
        /*0044*/ 	.word	0x00000000


	//----- nvinfo : EIATTR_REGCOUNT
	.align		4
.L_12:
        /*0048*/ 	.byte	0x04, 0x2f
        /*004a*/ 	.short	(.L_14 - .L_13)
	.align		4
.L_13:
        /*004c*/ 	.word	index@(_Z15printThreadInfoii)
        /*0050*/ 	.word	0x00000018


	//----- nvinfo : EIATTR_FRAME_SIZE
	.align		4
.L_14:
        /*0054*/ 	.byte	0x04, 0x11
        /*0056*/ 	.short	(.L_16 - .L_15)
	.align		4
.L_15:
        /*0058*/ 	.word	index@(_Z15printThreadInfoii)
        /*005c*/ 	.word	0x00000018


	//----- nvinfo : EIATTR_MIN_STACK_SIZE
	.align		4
.L_16:
        /*0060*/ 	.byte	0x04, 0x12
        /*0062*/ 	.short	(.L_18 - .L_17)
	.align		4
.L_17:
        /*0064*/ 	.word	index@(_Z15printThreadInfoii)
        /*0068*/ 	.word	0x00000018


	//----- nvinfo : EIATTR_MIN_STACK_SIZE
	.align		4
.L_18:
        /*006c*/ 	.byte	0x04, 0x12
        /*006e*/ 	.short	(.L_20 - .L_19)
	.align		4
.L_19:
        /*0070*/ 	.word	index@(_Z15matrixTransposePfS_ii)
        /*0074*/ 	.word	0x00000000


	//----- nvinfo : EIATTR_MIN_STACK_SIZE
	.align		4
.L_20:
        /*0078*/ 	.byte	0x04, 0x12
        /*007a*/ 	.short	(.L_22 - .L_21)
	.align		4
.L_21:
        /*007c*/ 	.word	index@(_Z11matrixAdd2DPfS_S_ii)
        /*0080*/ 	.word	0x00000000


	//----- nvinfo : EIATTR_MIN_STACK_SIZE
	.align		4
.L_22:
        /*0084*/ 	.byte	0x04, 0x12
        /*0086*/ 	.short	(.L_24 - .L_23)
	.align		4
.L_23:
        /*0088*/ 	.word	index@(_Z11matrixAdd1DPfS_S_ii)
        /*008c*/ 	.word	0x00000000
.L_24:


//--------------------- .nv.compat                --------------------------
	.section	.nv.compat,"",@"SHT_CUDA_COMPAT_INFO"
	.align	4
        /*0000*/ 	.byte	0x02, 0x09, 0x00, 0x00, 0x02, 0x02, 0x01, 0x00, 0x02, 0x05, 0x05, 0x00, 0x03, 0x07, 0x01, 0x01
        /*0010*/ 	.byte	0x02, 0x03, 0x00, 0x00, 0x02, 0x06, 0x01, 0x00, 0x04, 0x0b, 0x08, 0x00, 0x09, 0x00, 0x00, 0x00
        /*0020*/ 	.byte	0x00, 0x00, 0x00, 0x00


//--------------------- .nv.info._Z15printThreadInfoii --------------------------
	.section	.nv.info._Z15printThreadInfoii,"",@"SHT_CUDA_INFO"
	.sectionflags	@""
	.align	4


	//----- nvinfo : EIATTR_CUDA_API_VERSION
	.align		4
        /*0000*/ 	.byte	0x04, 0x37
        /*0002*/ 	.short	(.L_26 - .L_25)
.L_25:
        /*0004*/ 	.word	0x00000082


	//----- nvinfo : EIATTR_KPARAM_INFO
	.align		4
.L_26:
        /*0008*/ 	.byte	0x04, 0x17
        /*000a*/ 	.short	(.L_28 - .L_27)
.L_27:
        /*000c*/ 	.word	0x00000000
        /*0010*/ 	.short	0x0001
        /*0012*/ 	.short	0x0004
        /*0014*/ 	.byte	0x00, 0xf0, 0x11, 0x00


	//----- nvinfo : EIATTR_KPARAM_INFO
	.align		4
.L_28:
        /*0018*/ 	.byte	0x04, 0x17
        /*001a*/ 	.short	(.L_30 - .L_29)
.L_29:
        /*001c*/ 	.word	0x00000000
        /*0020*/ 	.short	0x0000
        /*0022*/ 	.short	0x0000
        /*0024*/ 	.byte	0x00, 0xf0, 0x11, 0x00


	//----- nvinfo : EIATTR_SPARSE_MMA_MASK
	.align		4
.L_30:
        /*0028*/ 	.byte	0x03, 0x50
        /*002a*/ 	.short	0x0000


	//----- nvinfo : EIATTR_MAXREG_COUNT
	.align		4
        /*002c*/ 	.byte	0x03, 0x1b
        /*002e*/ 	.short	0x00ff


	//----- nvinfo : EIATTR_EXTERNS
	.align		4
        /*0030*/ 	.byte	0x04, 0x0f
        /*0032*/ 	.short	(.L_32 - .L_31)


	//   ....[0]....
	.align		4
.L_31:
        /*0034*/ 	.word	index@(vprintf)


	//----- nvinfo : EIATTR_MERCURY_ISA_VERSION
	.align		4
.L_32:
        /*0038*/ 	.byte	0x03, 0x5f
        /*003a*/ 	.short	0x0101


	//----- nvinfo : EIATTR_VRC_CTA_INIT_COUNT
	.align		4
        /*003c*/ 	.byte	0x02, 0x4a
	.zero		1
	.zero		1


	//----- nvinfo : EIATTR_SYSCALL_OFFSETS
	.align		4
        /*0040*/ 	.byte	0x04, 0x46
        /*0042*/ 	.short	(.L_34 - .L_33)


	//   ....[0]....
.L_33:
        /*0044*/ 	.word	0x000001b0


	//----- nvinfo : EIATTR_EXIT_INSTR_OFFSETS
	.align		4
.L_34:
        /*0048*/ 	.byte	0x04, 0x1c
        /*004a*/ 	.short	(.L_36 - .L_35)


	//   ....[0]....
.L_35:
        /*004c*/ 	.word	0x00000110


	//   ....[1]....
        /*0050*/ 	.word	0x000001c0


	//----- nvinfo : EIATTR_CRS_STACK_SIZE
	.align		4
.L_36:
        /*0054*/ 	.byte	0x04, 0x1e
        /*0056*/ 	.short	(.L_38 - .L_37)
.L_37:
        /*0058*/ 	.word	0x00000000


	//----- nvinfo : EIATTR_CBANK_PARAM_SIZE
	.align		4
.L_38:
        /*005c*/ 	.byte	0x03, 0x19
        /*005e*/ 	.short	0x0008


	//----- nvinfo : EIATTR_PARAM_CBANK
	.align		4
        /*0060*/ 	.byte	0x04, 0x0a
        /*0062*/ 	.short	(.L_40 - .L_39)
	.align		4
.L_39:
        /*0064*/ 	.word	index@(.nv.constant0._Z15printThreadInfoii)
        /*0068*/ 	.short	0x0380
        /*006a*/ 	.short	0x0008


	//----- nvinfo : EIATTR_SW_WAR
	.align		4
.L_40:
        /*006c*/ 	.byte	0x04, 0x36
        /*006e*/ 	.short	(.L_42 - .L_41)
.L_41:
        /*0070*/ 	.word	0x00000008
.L_42:


//--------------------- .nv.info._Z15matrixTransposePfS_ii --------------------------
	.section	.nv.info._Z15matrixTransposePfS_ii,"",@"SHT_CUDA_INFO"
	.sectionflags	@""
	.align	4


	//----- nvinfo : EIATTR_CUDA_API_VERSION
	.align		4
        /*0000*/ 	.byte	0x04, 0x37
        /*0002*/ 	.short	(.L_44 - .L_43)
.L_43:
        /*0004*/ 	.word	0x00000082


	//----- nvinfo : EIATTR_KPARAM_INFO
	.align		4
.L_44:
        /*0008*/ 	.byte	0x04, 0x17
        /*000a*/ 	.short	(.L_46 - .L_45)
.L_45:
        /*000c*/ 	.word	0x00000000
        /*0010*/ 	.short	0x0003
        /*0012*/ 	.short	0x0014
        /*0014*/ 	.byte	0x00, 0xf0, 0x11, 0x00


	//----- nvinfo : EIATTR_KPARAM_INFO
	.align		4
.L_46:
        /*0018*/ 	.byte	0x04, 0x17
        /*001a*/ 	.short	(.L_48 - .L_47)
.L_47:
        /*001c*/ 	.word	0x00000000
        /*0020*/ 	.short	0x0002
        /*0022*/ 	.short	0x0010
        /*0024*/ 	.byte	0x00, 0xf0, 0x11, 0x00


	//----- nvinfo : EIATTR_KPARAM_INFO
	.align		4
.L_48:
        /*0028*/ 	.byte	0x04, 0x17
        /*002a*/ 	.short	(.L_50 - .L_49)
.L_49:
        /*002c*/ 	.word	0x00000000
        /*0030*/ 	.short	0x0001
        /*0032*/ 	.short	0x0008
        /*0034*/ 	.byte	0x00, 0xf5, 0x21, 0x00


	//----- nvinfo : EIATTR_KPARAM_INFO
	.align		4
.L_50:
        /*0038*/ 	.byte	0x04, 0x17
        /*003a*/ 	.short	(.L_52 - .L_51)
.L_51:
        /*003c*/ 	.word	0x00000000
        /*0040*/ 	.short	0x0000
        /*0042*/ 	.short	0x0000
        /*0044*/ 	.byte	0x00, 0xf5, 0x21, 0x00


	//----- nvinfo : EIATTR_SPARSE_MMA_MASK
	.align		4
.L_52:
        /*0048*/ 	.byte	0x03, 0x50
        /*004a*/ 	.short	0x0000


	//----- nvinfo : EIATTR_MAXREG_COUNT
	.align		4
        /*004c*/ 	.byte	0x03, 0x1b
        /*004e*/ 	.short	0x00ff


	//----- nvinfo : EIATTR_MERCURY_ISA_VERSION
	.align		4
        /*0050*/ 	.byte	0x03, 0x5f
        /*0052*/ 	.short	0x0101


	//----- nvinfo : EIATTR_VRC_CTA_INIT_COUNT
	.align		4
        /*0054*/ 	.byte	0x02, 0x4a
	.zero		1
	.zero		1


	//----- nvinfo : EIATTR_EXIT_INSTR_OFFSETS
	.align		4
        /*0058*/ 	.byte	0x04, 0x1c
        /*005a*/ 	.short	(.L_54 - .L_53)


	//   ....[0]....
.L_53:
        /*005c*/ 	.word	0x000000c0


	//   ....[1]....
        /*0060*/ 	.word	0x00000160


	//----- nvinfo : EIATTR_CBANK_PARAM_SIZE
	.align		4
.L_54:
        /*0064*/ 	.byte	0x03, 0x19
        /*0066*/ 	.short	0x0018


	//----- nvinfo : EIATTR_PARAM_CBANK
	.align		4
        /*0068*/ 	.byte	0x04, 0x0a
        /*006a*/ 	.short	(.L_56 - .L_55)
	.align		4
.L_55:
        /*006c*/ 	.word	index@(.nv.constant0._Z15matrixTransposePfS_ii)
        /*0070*/ 	.short	0x0380
        /*0072*/ 	.short	0x0018


	//----- nvinfo : EIATTR_SW_WAR
	.align		4
.L_56:
        /*0074*/ 	.byte	0x04, 0x36
        /*0076*/ 	.short	(.L_58 - .L_57)
.L_57:
        /*0078*/ 	.word	0x00000008
.L_58:


//--------------------- .nv.info._Z11matrixAdd2DPfS_S_ii --------------------------
	.section	.nv.info._Z11matrixAdd2DPfS_S_ii,"",@"SHT_CUDA_INFO"
	.sectionflags	@""
	.align	4


	//----- nvinfo : EIATTR_CUDA_API_VERSION
	.align		4
        /*0000*/ 	.byte	0x04, 0x37
        /*0002*/ 	.short	(.L_60 - .L_59)
.L_59:
        /*0004*/ 	.word	0x00000082


	//----- nvinfo : EIATTR_KPARAM_INFO
	.align		4
.L_60:
        /*0008*/ 	.byte	0x04, 0x17
        /*000a*/ 	.short	(.L_62 - .L_61)
.L_61:
        /*000c*/ 	.word	0x00000000
        /*0010*/ 	.short	0x0004
        /*0012*/ 	.short	0x001c
        /*0014*/ 	.byte	0x00, 0xf0, 0x11, 0x00


	//----- nvinfo : EIATTR_KPARAM_INFO
	.align		4
.L_62:
        /*0018*/ 	.byte	0x04, 0x17
        /*001a*/ 	.short	(.L_64 - .L_63)
.L_63:
        /*001c*/ 	.word	0x00000000
        /*0020*/ 	.short	0x0003
        /*0022*/ 	.short	0x0018
        /*0024*/ 	.byte	0x00, 0xf0, 0x11, 0x00


	//----- nvinfo : EIATTR_KPARAM_INFO
	.align		4
.L_64:
        /*0028*/ 	.byte	0x04, 0x17
        /*002a*/ 	.short	(.L_66 - .L_65)
.L_65:
        /*002c*/ 	.word	0x00000000
        /*0030*/ 	.short	0x0002
        /*0032*/ 	.short	0x0010
        /*0034*/ 	.byte	0x00, 0xf5, 0x21, 0x00


	//----- nvinfo : EIATTR_KPARAM_INFO
	.align		4
.L_66:
        /*0038*/ 	.byte	0x04, 0x17
        /*003a*/ 	.short	(.L_68 - .L_67)
.L_67:
        /*003c*/ 	.word	0x00000000
        /*0040*/ 	.short	0x0001
        /*0042*/ 	.short	0x0008
        /*0044*/ 	.byte	0x00, 0xf5, 0x21, 0x00


	//----- nvinfo : EIATTR_KPARAM_INFO
	.align		4
.L_68:
        /*0048*/ 	.byte	0x04, 0x17
        /*004a*/ 	.short	(.L_70 - .L_69)
.L_69:
        /*004c*/ 	.word	0x00000000
        /*0050*/ 	.short	0x0000
        /*0052*/ 	.short	0x0000
        /*0054*/ 	.byte	0x00, 0xf5, 0x21, 0x00


	//----- nvinfo : EIATTR_SPARSE_MMA_MASK
	.align		4
.L_70:
        /*0058*/ 	.byte	0x03, 0x50
        /*005a*/ 	.short	0x0000


	//----- nvinfo : EIATTR_MAXREG_COUNT
	.align		4
        /*005c*/ 	.byte	0x03, 0x1b
        /*005e*/ 	.short	0x00ff


	//----- nvinfo : EIATTR_MERCURY_ISA_VERSION
	.align		4
        /*0060*/ 	.byte	0x03, 0x5f
        /*0062*/ 	.short	0x0101


	//----- nvinfo : EIATTR_VRC_CTA_INIT_COUNT
	.align		4
        /*0064*/ 	.byte	0x02, 0x4a
	.zero		1
	.zero		1


	//----- nvinfo : EIATTR_EXIT_INSTR_OFFSETS
	.align		4
        /*0068*/ 	.byte	0x04, 0x1c
        /*006a*/ 	.short	(.L_72 - .L_71)


	//   ....[0]....
.L_71:
        /*006c*/ 	.word	0x000000d0


	//   ....[1]....
        /*0070*/ 	.word	0x00000190


	//----- nvinfo : EIATTR_CBANK_PARAM_SIZE
	.align		4
.L_72:
        /*0074*/ 	.byte	0x03, 0x19
        /*0076*/ 	.short	0x0020


	//----- nvinfo : EIATTR_PARAM_CBANK
	.align		4
        /*0078*/ 	.byte	0x04, 0x0a
        /*007a*/ 	.short	(.L_74 - .L_73)
	.align		4
.L_73:
        /*007c*/ 	.word	index@(.nv.constant0._Z11matrixAdd2DPfS_S_ii)
        /*0080*/ 	.short	0x0380
        /*0082*/ 	.short	0x0020


	//----- nvinfo : EIATTR_SW_WAR
	.align		4
.L_74:
        /*0084*/ 	.byte	0x04, 0x36
        /*0086*/ 	.short	(.L_76 - .L_75)
.L_75:
        /*0088*/ 	.word	0x00000008
.L_76:


//--------------------- .nv.info._Z11matrixAdd1DPfS_S_ii --------------------------
	.section	.nv.info._Z11matrixAdd1DPfS_S_ii,"",@"SHT_CUDA_INFO"
	.sectionflags	@""
	.align	4


	//----- nvinfo : EIATTR_CUDA_API_VERSION
	.align		4
        /*0000*/ 	.byte	0x04, 0x37
        /*0002*/ 	.short	(.L_78 - .L_77)
.L_77:
        /*0004*/ 	.word	0x00000082


	//----- nvinfo : EIATTR_KPARAM_INFO
	.align		4
.L_78:
        /*0008*/ 	.byte	0x04, 0x17
        /*000a*/ 	.short	(.L_80 - .L_79)
.L_79:
        /*000c*/ 	.word	0x00000000
        /*0010*/ 	.short	0x0004
        /*0012*/ 	.short	0x001c
        /*0014*/ 	.byte	0x00, 0xf0, 0x11, 0x00


	//----- nvinfo : EIATTR_KPARAM_INFO
	.align		4
.L_80:
        /*0018*/ 	.byte	0x04, 0x17
        /*001a*/ 	.short	(.L_82 - .L_81)
.L_81:
        /*001c*/ 	.word	0x00000000
        /*0020*/ 	.short	0x0003
        /*0022*/ 	.short	0x0018
        /*0024*/ 	.byte	0x00, 0xf0, 0x11, 0x00


	//----- nvinfo : EIATTR_KPARAM_INFO
	.align		4
.L_82:
        /*0028*/ 	.byte	0x04, 0x17
        /*002a*/ 	.short	(.L_84 - .L_83)
.L_83:
        /*002c*/ 	.word	0x00000000
        /*0030*/ 	.short	0x0002
        /*0032*/ 	.short	0x0010
        /*0034*/ 	.byte	0x00, 0xf5, 0x21, 0x00


	//----- nvinfo : EIATTR_KPARAM_INFO
	.align		4
.L_84:
        /*0038*/ 	.byte	0x04, 0x17
        /*003a*/ 	.short	(.L_86 - .L_85)
.L_85:
        /*003c*/ 	.word	0x00000000
        /*0040*/ 	.short	0x0001
        /*0042*/ 	.short	0x0008
        /*0044*/ 	.byte	0x00, 0xf5, 0x21, 0x00


	//----- nvinfo : EIATTR_KPARAM_INFO
	.align		4
.L_86:
        /*0048*/ 	.byte	0x04, 0x17
        /*004a*/ 	.short	(.L_88 - .L_87)
.L_87:
        /*004c*/ 	.word	0x00000000
        /*0050*/ 	.short	0x0000
        /*0052*/ 	.short	0x0000
        /*0054*/ 	.byte	0x00, 0xf5, 0x21, 0x00


	//----- nvinfo : EIATTR_SPARSE_MMA_MASK
	.align		4
.L_88:
        /*0058*/ 	.byte	0x03, 0x50
        /*005a*/ 	.short	0x0000


	//----- nvinfo : EIATTR_MAXREG_COUNT
	.align		4
        /*005c*/ 	.byte	0x03, 0x1b
        /*005e*/ 	.short	0x00ff


	//----- nvinfo : EIATTR_MERCURY_ISA_VERSION
	.align		4
        /*0060*/ 	.byte	0x03, 0x5f
        /*0062*/ 	.short	0x0101


	//----- nvinfo : EIATTR_VRC_CTA_INIT_COUNT
	.align		4
        /*0064*/ 	.byte	0x02, 0x4a
	.zero		1
	.zero		1


	//----- nvinfo : EIATTR_EXIT_INSTR_OFFSETS
	.align		4
        /*0068*/ 	.byte	0x04, 0x1c
        /*006a*/ 	.short	(.L_90 - .L_89)


	//   ....[0]....
.L_89:
        /*006c*/ 	.word	0x00000080


	//   ....[1]....
        /*0070*/ 	.word	0x00000140


	//----- nvinfo : EIATTR_CBANK_PARAM_SIZE
	.align		4
.L_90:
        /*0074*/ 	.byte	0x03, 0x19
        /*0076*/ 	.short	0x0020


	//----- nvinfo : EIATTR_PARAM_CBANK
	.align		4
        /*0078*/ 	.byte	0x04, 0x0a
        /*007a*/ 	.short	(.L_92 - .L_91)
	.align		4
.L_91:
        /*007c*/ 	.word	index@(.nv.constant0._Z11matrixAdd1DPfS_S_ii)
        /*0080*/ 	.short	0x0380
        /*0082*/ 	.short	0x0020


	//----- nvinfo : EIATTR_SW_WAR
	.align		4
.L_92:
        /*0084*/ 	.byte	0x04, 0x36
        /*0086*/ 	.short	(.L_94 - .L_93)
.L_93:
        /*0088*/ 	.word	0x00000008
.L_94:


//--------------------- .nv.callgraph             --------------------------
	.section	.nv.callgraph,"",@"SHT_CUDA_CALLGRAPH"
	.align	4
	.sectionentsize	8
	.align		4
        /*0000*/ 	.word	0x00000000
	.align		4
        /*0004*/ 	.word	0xffffffff
	.align		4
        /*0008*/ 	.word	index@(_Z15printThreadInfoii)
	.align		4
        /*000c*/ 	.word	index@(vprintf)
	.align		4
        /*0010*/ 	.word	0x00000000
	.align		4
        /*0014*/ 	.word	0xfffffffe
	.align		4
        /*0018*/ 	.word	0x00000000
	.align		4
        /*001c*/ 	.word	0xfffffffd
	.align		4
        /*0020*/ 	.word	0x00000000
	.align		4
        /*0024*/ 	.word	0xfffffffc


//--------------------- .nv.constant4             --------------------------
	.section	.nv.constant4,"a",@progbits
	.align	8
	.align		8
.nv.constant4:
        /*0000*/ 	.dword	vprintf
	.align		8
        /*0008*/ 	.dword	$str


//--------------------- .text._Z15printThreadInfoii --------------------------
	.section	.text._Z15printThreadInfoii,"ax",@progbits
	.align	128
        .global         _Z15printThreadInfoii
        .type           _Z15printThreadInfoii,@function
        .size           _Z15printThreadInfoii,(.L_x_5 - _Z15printThreadInfoii)
        .other          _Z15printThreadInfoii,@"STO_CUDA_ENTRY STV_DEFAULT"
_Z15printThreadInfoii:
.text._Z15printThreadInfoii:
[----:B------:R-:W0:Y:S01]  /*0000*/  LDC R1, c[0x0][0x37c] ;  /* 0x0000df00ff017b82 */ /* 0x000e220000000800 */
[----:B------:R-:W1:Y:S01]  /*0010*/  S2R R11, SR_CTAID.Y ;  /* 0x00000000000b7919 */ /* 0x000e620000002600 */
[----:B------:R-:W2:Y:S01]  /*0020*/  LDCU UR5, c[0x0][0x2fc] ;  /* 0x00005f80ff0577ac */ /* 0x000ea20008000800 */
[----:B0-----:R-:W-:Y:S01]  /*0030*/  VIADD R1, R1, 0xffffffe8 ;  /* 0xffffffe801017836 */ /* 0x001fe20000000000 */
[----:B------:R-:W1:Y:S01]  /*0040*/  S2R R13, SR_TID.Y ;  /* 0x00000000000d7919 */ /* 0x000e620000002200 */
[----:B------:R-:W0:Y:S01]  /*0050*/  LDCU UR6, c[0x0][0x360] ;  /* 0x00006c00ff0677ac */ /* 0x000e220008000800 */
[----:B------:R-:W0:Y:S01]  /*0060*/  S2R R10, SR_CTAID.X ;  /* 0x00000000000a7919 */ /* 0x000e220000002500 */
[----:B------:R-:W1:Y:S01]  /*0070*/  LDCU UR7, c[0x0][0x364] ;  /* 0x00006c80ff0777ac */ /* 0x000e620008000800 */
[----:B------:R-:W0:Y:S01]  /*0080*/  S2R R12, SR_TID.X ;  /* 0x00000000000c7919 */ /* 0x000e220000002100 */
[----:B------:R-:W3:Y:S01]  /*0090*/  LDCU.64 UR8, c[0x0][0x380] ;  /* 0x00007000ff0877ac */ /* 0x000ee20008000a00 */
[----:B------:R-:W4:Y:S02]  /*00a0*/  LDCU UR4, c[0x0][0x2f8] ;  /* 0x00005f00ff0477ac */ /* 0x000f240008000800 */
[----:B----4-:R-:W-:Y:S01]  /*00b0*/  IADD3 R6, P1, PT, R1, UR4, RZ ;  /* 0x0000000401067c10 */ /* 0x010fe2000ff3e0ff */
[----:B-1----:R-:W-:-:S04]  /*00c0*/  IMAD R3, R11, UR7, R13 ;  /* 0x000000070b037c24 */ /* 0x002fc8000f8e020d */
[----:B--2---:R-:W-:Y:S01]  /*00d0*/  IMAD.X R7, RZ, RZ, UR5, P1 ;  /* 0x00000005ff077e24 */ /* 0x004fe200088e06ff */
[----:B---3--:R-:W-:Y:S01]  /*00e0*/  ISETP.GE.AND P0, PT, R3, UR9, PT ;  /* 0x0000000903007c0c */ /* 0x008fe2000bf06270 */
[----:B0-----:R-:W-:-:S05]  /*00f0*/  IMAD R2, R10, UR6, R12 ;  /* 0x000000060a027c24 */ /* 0x001fca000f8e020c */
[----:B------:R-:W-:-:S13]  /*0100*/  ISETP.GE.OR P0, PT, R2, UR8, P0 ;  /* 0x0000000802007c0c */ /* 0x000fda0008706670 */
[----:B------:R-:W-:Y:S05]  /*0110*/  @P0 EXIT ;  /* 0x000000000000094d */ /* 0x000fea0003800000 */
[----:B------:R-:W-:Y:S01]  /*0120*/  MOV R0, 0x0 ;  /* 0x0000000000007802 */ /* 0x000fe20000000f00 */
[----:B------:R0:W-:Y:S01]  /*0130*/  STL.64 [R1], R12 ;  /* 0x0000000c01007387 */ /* 0x0001e20000100a00 */
[----:B------:R-:W1:Y:S02]  /*0140*/  LDCU.64 UR4, c[0x4][0x8] ;  /* 0x01000100ff0477ac */ /* 0x000e640008000a00 */
[----:B------:R0:W2:Y:S01]  /*0150*/  LDC.64 R8, c[0x4][R0] ;  /* 0x0100000000087b82 */ /* 0x0000a20000000a00 */
[----:B------:R0:W-:Y:S04]  /*0160*/  STL.64 [R1+0x8], R10 ;  /* 0x0000080a01007387 */ /* 0x0001e80000100a00 */
[----:B------:R0:W-:Y:S01]  /*0170*/  STL.64 [R1+0x10], R2 ;  /* 0x0000100201007387 */ /* 0x0001e20000100a00 */
[----:B-1----:R-:W-:Y:S01]  /*0180*/  MOV R4, UR4 ;  /* 0x0000000400047c02 */ /* 0x002fe20008000f00 */
[----:B0-----:R-:W-:-:S07]  /*0190*/  IMAD.U32 R5, RZ, RZ, UR5 ;  /* 0x00000005ff057e24 */ /* 0x001fce000f8e00ff */
[----:B------:R-:W-:-:S07]  /*01a0*/  LEPC R20, `(.L_x_0) ;  /* 0x000000001014794e */ /* 0x000fce0000000000 */
[----:B--2---:R-:W-:Y:S05]  /*01b0*/  CALL.ABS.NOINC R8 ;  /* 0x0000000008007343 */ /* 0x004fea0003c00000 */
.L_x_0:
[----:B------:R-:W-:Y:S05]  /*01c0*/  EXIT ;  /* 0x000000000000794d */ /* 0x000fea0003800000 */
.L_x_1:
[----:B------:R-:W-:-:S00]  /*01d0*/  BRA `(.L_x_1) ;  /* 0xfffffffc00fc7947 */ /* 0x000fc0000383ffff */
[----:B------:R-:W-:-:S00]  /*01e0*/  NOP ;  /* 0x0000000000007918 */ /* 0x000fc00000000000 */
        /* <DEDUP_REMOVED lines=9> */
.L_x_5:


//--------------------- .text._Z15matrixTransposePfS_ii --------------------------
	.section	.text._Z15matrixTransposePfS_ii,"ax",@progbits
	.align	128
        .global         _Z15matrixTransposePfS_ii
        .type           _Z15matrixTransposePfS_ii,@function
        .size           _Z15matrixTransposePfS_ii,(.L_x_6 - _Z15matrixTransposePfS_ii)
        .other          _Z15matrixTransposePfS_ii,@"STO_CUDA_ENTRY STV_DEFAULT"
_Z15matrixTransposePfS_ii:
.text._Z15matrixTransposePfS_ii:
[----:B------:R-:W-:Y:S01]  /*0000*/  LDC R1, c[0x0][0x37c] ;  /* 0x0000df00ff017b82 */ /* 0x000fe20000000800 */
[----:B------:R-:W0:Y:S07]  /*0010*/  S2R R2, SR_TID.Y ;  /* 0x0000000000027919 */ /* 0x000e2e0000002200 */
[----:B------:R-:W1:Y:S01]  /*0020*/  LDC R0, c[0x0][0x360] ;  /* 0x0000d800ff007b82 */ /* 0x000e620000000800 */
[----:B------:R-:W2:Y:S01]  /*0030*/  LDCU.64 UR6, c[0x0][0x390] ;  /* 0x00007200ff0677ac */ /* 0x000ea20008000a00 */
[----:B------:R-:W1:Y:S06]  /*0040*/  S2R R3, SR_TID.X ;  /* 0x0000000000037919 */ /* 0x000e6c0000002100 */
[----:B------:R-:W0:Y:S08]  /*0050*/  S2UR UR5, SR_CTAID.Y ;  /* 0x00000000000579c3 */ /* 0x000e300000002600 */
[----:B------:R-:W0:Y:S08]  /*0060*/  LDC R7, c[0x0][0x364] ;  /* 0x0000d900ff077b82 */ /* 0x000e300000000800 */
[----:B------:R-:W1:Y:S01]  /*0070*/  S2UR UR4, SR_CTAID.X ;  /* 0x00000000000479c3 */ /* 0x000e620000002500 */
[----:B0-----:R-:W-:-:S05]  /*0080*/  IMAD R7, R7, UR5, R2 ;  /* 0x0000000507077c24 */ /* 0x001fca000f8e0202 */
[----:B--2---:R-:W-:Y:S01]  /*0090*/  ISETP.GE.AND P0, PT, R7, UR7, PT ;  /* 0x0000000707007c0c */ /* 0x004fe2000bf06270 */
[----:B-1----:R-:W-:-:S05]  /*00a0*/  IMAD R0, R0, UR4, R3 ;  /* 0x0000000400007c24 */ /* 0x002fca000f8e0203 */
[----:B------:R-:W-:-:S13]  /*00b0*/  ISETP.GE.OR P0, PT, R0, UR6, P0 ;  /* 0x0000000600007c0c */ /* 0x000fda0008706670 */
[----:B------:R-:W-:Y:S05]  /*00c0*/  @P0 EXIT ;  /* 0x000000000000094d */ /* 0x000fea0003800000 */
[----:B------:R-:W0:Y:S01]  /*00d0*/  LDC.64 R2, c[0x0][0x380] ;  /* 0x0000e000ff027b82 */ /* 0x000e220000000a00 */
[----:B------:R-:W1:Y:S01]  /*00e0*/  LDCU.64 UR4, c[0x0][0x358] ;  /* 0x00006b00ff0477ac */ /* 0x000e620008000a00 */
[----:B------:R-:W-:-:S04]  /*00f0*/  IMAD R5, R7, UR6, R0 ;  /* 0x0000000607057c24 */ /* 0x000fc8000f8e0200 */
[----:B0-----:R-:W-:Y:S02]  /*0100*/  IMAD.WIDE R2, R5, 0x4, R2 ;  /* 0x0000000405027825 */ /* 0x001fe400078e0202 */
[----:B------:R-:W0:Y:S04]  /*0110*/  LDC.64 R4, c[0x0][0x388] ;  /* 0x0000e200ff047b82 */ /* 0x000e280000000a00 */
[----:B-1----:R-:W2:Y:S01]  /*0120*/  LDG.E R3, desc[UR4][R2.64] ;  /* 0x0000000402037981 */ /* 0x002ea2000c1e1900 */
[----:B------:R-:W-:-:S04]  /*0130*/  IMAD R7, R0, UR7, R7 ;  /* 0x0000000700077c24 */ /* 0x000fc8000f8e0207 */
[----:B0-----:R-:W-:-:S05]  /*0140*/  IMAD.WIDE R4, R7, 0x4, R4 ;  /* 0x0000000407047825 */ /* 0x001fca00078e0204 */
[----:B--2---:R-:W-:Y:S01]  /*0150*/  STG.E desc[UR4][R4.64], R3 ;  /* 0x0000000304007986 */ /* 0x004fe2000c101904 */
[----:B------:R-:W-:Y:S05]  /*0160*/  EXIT ;  /* 0x000000000000794d */ /* 0x000fea0003800000 */
.L_x_2:
        /* <DEDUP_REMOVED lines=9> */
.L_x_6:


//--------------------- .text._Z11matrixAdd2DPfS_S_ii --------------------------
	.section	.text._Z11matrixAdd2DPfS_S_ii,"ax",@progbits
	.align	128
        .global         _Z11matrixAdd2DPfS_S_ii
        .type           _Z11matrixAdd2DPfS_S_ii,@function
        .size           _Z11matrixAdd2DPfS_S_ii,(.L_x_7 - _Z11matrixAdd2DPfS_S_ii)
        .other          _Z11matrixAdd2DPfS_S_ii,@"STO_CUDA_ENTRY STV_DEFAULT"
_Z11matrixAdd2DPfS_S_ii:
.text._Z11matrixAdd2DPfS_S_ii:
        /* <DEDUP_REMOVED lines=10> */
[----:B-1----:R-:W-:-:S04]  /*00a0*/  IMAD R0, R0, UR4, R5 ;  /* 0x0000000400007c24 */ /* 0x002fc8000f8e0205 */
[----:B------:R-:W-:Y:S01]  /*00b0*/  IMAD R9, R3, UR6, R0 ;  /* 0x0000000603097c24 */ /* 0x000fe2000f8e0200 */
[----:B------:R-:W-:-:S13]  /*00c0*/  ISETP.GE.OR P0, PT, R0, UR6, P0 ;  /* 0x0000000600007c0c */ /* 0x000fda0008706670 */
[----:B------:R-:W-:Y:S05]  /*00d0*/  @P0 EXIT ;  /* 0x000000000000094d */ /* 0x000fea0003800000 */
[----:B------:R-:W0:Y:S01]  /*00e0*/  LDC.64 R2, c[0x0][0x380] ;  /* 0x0000e000ff027b82 */ /* 0x000e220000000a00 */
[----:B------:R-:W1:Y:S07]  /*00f0*/  LDCU.64 UR4, c[0x0][0x358] ;  /* 0x00006b00ff0477ac */ /* 0x000e6e0008000a00 */
[----:B------:R-:W2:Y:S08]  /*0100*/  LDC.64 R4, c[0x0][0x388] ;  /* 0x0000e200ff047b82 */ /* 0x000eb00000000a00 */
[----:B------:R-:W3:Y:S01]  /*0110*/  LDC.64 R6, c[0x0][0x390] ;  /* 0x0000e400ff067b82 */ /* 0x000ee20000000a00 */
[----:B0-----:R-:W-:-:S06]  /*0120*/  IMAD.WIDE R2, R9, 0x4, R2 ;  /* 0x0000000409027825 */ /* 0x001fcc00078e0202 */
[----:B-1----:R-:W4:Y:S01]  /*0130*/  LDG.E R2, desc[UR4][R2.64] ;  /* 0x0000000402027981 */ /* 0x002f22000c1e1900 */
[----:B--2---:R-:W-:-:S06]  /*0140*/  IMAD.WIDE R4, R9, 0x4, R4 ;  /* 0x0000000409047825 */ /* 0x004fcc00078e0204 */
[----:B------:R-:W4:Y:S01]  /*0150*/  LDG.E R5, desc[UR4][R4.64] ;  /* 0x0000000404057981 */ /* 0x000f22000c1e1900 */
[----:B---3--:R-:W-:-:S04]  /*0160*/  IMAD.WIDE R6, R9, 0x4, R6 ;  /* 0x0000000409067825 */ /* 0x008fc800078e0206 */
[----:B----4-:R-:W-:-:S05]  /*0170*/  FADD R9, R2, R5 ;  /* 0x0000000502097221 */ /* 0x010fca0000000000 */
[----:B------:R-:W-:Y:S01]  /*0180*/  STG.E desc[UR4][R6.64], R9 ;  /* 0x0000000906007986 */ /* 0x000fe2000c101904 */
[----:B------:R-:W-:Y:S05]  /*0190*/  EXIT ;  /* 0x000000000000794d */ /* 0x000fea0003800000 */
.L_x_3:
        /* <DEDUP_REMOVED lines=14> */
.L_x_7:


//--------------------- .text._Z11matrixAdd1DPfS_S_ii --------------------------
	.section	.text._Z11matrixAdd1DPfS_S_ii,"ax",@progbits
	.align	128
        .global         _Z11matrixAdd1DPfS_S_ii
        .type           _Z11matrixAdd1DPfS_S_ii,@function
        .size           _Z11matrixAdd1DPfS_S_ii,(.L_x_8 - _Z11matrixAdd1DPfS_S_ii)
        .other          _Z11matrixAdd1DPfS_S_ii,@"STO_CUDA_ENTRY STV_DEFAULT"
_Z11matrixAdd1DPfS_S_ii:
.text._Z11matrixAdd1DPfS_S_ii:
[----:B------:R-:W-:Y:S01]  /*0000*/  LDC R1, c[0x0][0x37c] ;  /* 0x0000df00ff017b82 */ /* 0x000fe20000000800 */
[----:B------:R-:W0:Y:S07]  /*0010*/  S2R R0, SR_TID.X ;  /* 0x0000000000007919 */ /* 0x000e2e0000002100 */
[----:B------:R-:W0:Y:S01]  /*0020*/  S2UR UR6, SR_CTAID.X ;  /* 0x00000000000679c3 */ /* 0x000e220000002500 */
[----:B------:R-:W1:Y:S07]  /*0030*/  LDCU.64 UR4, c[0x0][0x398] ;  /* 0x00007300ff0477ac */ /* 0x000e6e0008000a00 */
[----:B------:R-:W0:Y:S01]  /*0040*/  LDC R9, c[0x0][0x360] ;  /* 0x0000d800ff097b82 */ /* 0x000e220000000800 */
[----:B-1----:R-:W-:Y:S01]  /*0050*/  UIMAD UR4, UR5, UR4, URZ ;  /* 0x00000004050472a4 */ /* 0x002fe2000f8e02ff */
[----:B0-----:R-:W-:-:S05]  /*0060*/  IMAD R9, R9, UR6, R0 ;  /* 0x0000000609097c24 */ /* 0x001fca000f8e0200 */
[----:B------:R-:W-:-:S13]  /*0070*/  ISETP.GE.AND P0, PT, R9, UR4, PT ;  /* 0x0000000409007c0c */ /* 0x000fda000bf06270 */
        /* <DEDUP_REMOVED lines=13> */
.L_x_4:
        /* <DEDUP_REMOVED lines=11> */
.L_x_8:


//--------------------- .nv.global.init           --------------------------
	.section	.nv.global.init,"aw",@progbits
.nv.global.init:
	.type		$str,@object
	.size		$str,(.L_0 - $str)
$str:
        /*0000*/ 	.byte	0x54, 0x68, 0x72, 0x65, 0x61, 0x64, 0x20, 0x28, 0x25, 0x64, 0x2c, 0x25, 0x64, 0x29, 0x20, 0x69
        /*0010*/ 	.byte	0x6e, 0x20, 0x42, 0x6c, 0x6f, 0x63, 0x6b, 0x20, 0x28, 0x25, 0x64, 0x2c, 0x25, 0x64, 0x29, 0x3a
        /*0020*/ 	.byte	0x20, 0x47, 0x6c, 0x6f, 0x62, 0x61, 0x6c, 0x20, 0x70, 0x6f, 0x73, 0x69, 0x74, 0x69, 0x6f, 0x6e
        /*0030*/ 	.byte	0x20, 0x28, 0x25, 0x64, 0x2c, 0x25, 0x64, 0x29, 0x0a, 0x00
.L_0:


//--------------------- .nv.shared.reserved.0     --------------------------
	.section	.nv.shared.reserved.0,"aw",@nobits
	.weak		__nv_reservedSMEM_offset_0_alias
	.size		__nv_reservedSMEM_offset_0_alias, 0, 64
	.other		__nv_reservedSMEM_offset_0_alias,@"STO_CUDA_RESERVED_SHARED STV_DEFAULT"
__nv_reservedSMEM_offset_0_alias:
	.zero		0
	.zero		64


//--------------------- .nv.constant0._Z15printThreadInfoii --------------------------
	.section	.nv.constant0._Z15printThreadInfoii,"a",@progbits
	.sectionflags	@""
	.align	4
.nv.constant0._Z15printThreadInfoii:
	.zero		904


//--------------------- .nv.constant0._Z15matrixTransposePfS_ii --------------------------
	.section	.nv.constant0._Z15matrixTransposePfS_ii,"a",@progbits
	.sectionflags	@""
	.align	4
.nv.constant0._Z15matrixTransposePfS_ii:
	.zero		920


//--------------------- .nv.constant0._Z11matrixAdd2DPfS_S_ii --------------------------
	.section	.nv.constant0._Z11matrixAdd2DPfS_S_ii,"a",@progbits
	.sectionflags	@""
	.align	4
.nv.constant0._Z11matrixAdd2DPfS_S_ii:
	.zero		928


//--------------------- .nv.constant0._Z11matrixAdd1DPfS_S_ii --------------------------
	.section	.nv.constant0._Z11matrixAdd1DPfS_S_ii,"a",@progbits
	.sectionflags	@""
	.align	4
.nv.constant0._Z11matrixAdd1DPfS_S_ii:
	.zero		928


//--------------------- SYMBOLS --------------------------

	.type		.nv.reservedSmem.offset0,@object
	.size		.nv.reservedSmem.offset0,0x4
	.type		vprintf,@function
